//
// Generated by NVIDIA NVVM Compiler
//
// Compiler Build ID: CL-36424714
// Cuda compilation tools, release 13.0, V13.0.88
// Based on NVVM 20.0.0
//

.version 9.0
.target sm_100
.address_size 64

	// .globl	_Z10kernel_addiiPiS_

.visible .entry _Z10kernel_addiiPiS_(
	.param .u32 _Z10kernel_addiiPiS__param_0,
	.param .u32 _Z10kernel_addiiPiS__param_1,
	.param .u64 .ptr .align 1 _Z10kernel_addiiPiS__param_2,
	.param .u64 .ptr .align 1 _Z10kernel_addiiPiS__param_3
)
{
	.reg .pred 	%p<4>;
	.reg .b32 	%r<11>;
	.reg .b64 	%rd<9>;

	ld.param.u32 	%r3, [_Z10kernel_addiiPiS__param_0];
	ld.param.u32 	%r4, [_Z10kernel_addiiPiS__param_1];
	ld.param.u64 	%rd1, [_Z10kernel_addiiPiS__param_2];
	ld.param.u64 	%rd2, [_Z10kernel_addiiPiS__param_3];
	mov.u32 	%r5, %ntid.x;
	mov.u32 	%r6, %ctaid.x;
	mov.u32 	%r7, %tid.x;
	mad.lo.s32 	%r1, %r5, %r6, %r7;
	add.s32 	%r2, %r4, %r1;
	setp.lt.s32 	%p1, %r2, 0;
	setp.ge.s32 	%p2, %r2, %r3;
	or.pred  	%p3, %p1, %p2;
	@%p3 bra 	$L__BB0_2;
	cvta.to.global.u64 	%rd3, %rd1;
	cvta.to.global.u64 	%rd4, %rd2;
	mul.wide.u32 	%rd5, %r2, 4;
	add.s64 	%rd6, %rd3, %rd5;
	ld.global.u32 	%r8, [%rd6];
	mul.wide.s32 	%rd7, %r1, 4;
	add.s64 	%rd8, %rd4, %rd7;
	ld.global.u32 	%r9, [%rd8];
	add.s32 	%r10, %r9, %r8;
	st.global.u32 	[%rd8], %r10;
$L__BB0_2:
	ret;

}


// ===== COMPILED SASS (sm_100) =====

	.target	sm_100

	.elftype	@"ET_EXEC"


//--------------------- .note.nv.tkinfo           --------------------------
	.section	.note.nv.tkinfo,"",@"SHT_NOTE"
	.sectionflags	@"SHF_NOTE_NV_TKINFO"
	.tkinfo
        /*0018*/ 	.word	0x00000002
        /*0030*/ 	.string	""
        /*0030*/ 	.string	"ptxas"
        /*0030*/ 	.string	"Cuda compilation tools, release 13.0, V13.0.88"
        /*0030*/ 	.string	"Build cuda_13.0.r13.0/compiler.36424714_0"
        /*0030*/ 	.string	"-arch sm_100 -m 64 "



//--------------------- .note.nv.cuinfo           --------------------------
	.section	.note.nv.cuinfo,"",@"SHT_NOTE"
	.sectionflags	@"SHF_NOTE_NV_CUINFO"
        /*0018*/ 	.short	0x0002
        /*001a*/ 	.short	0x0064
        /*001c*/ 	.short	0x0082
	.zero		2


//--------------------- .nv.info                  --------------------------
	.section	.nv.info,"",@"SHT_CUDA_INFO"
	.align	4


	//----- nvinfo : EIATTR_REGCOUNT
	.align		4
        /*0000*/ 	.byte	0x04, 0x2f
        /*0002*/ 	.short	(.L_1 - .L_0)
	.align		4
.L_0:
        /*0004*/ 	.word	index@(_Z10kernel_addiiPiS_)
        /*0008*/ 	.word	0x0000000c


	//----- nvinfo : EIATTR_FRAME_SIZE
	.align		4
.L_1:
        /*000c*/ 	.byte	0x04, 0x11
        /*000e*/ 	.short	(.L_3 - .L_2)
	.align		4
.L_2:
        /*0010*/ 	.word	index@(_Z10kernel_addiiPiS_)
        /*0014*/ 	.word	0x00000000


	//----- nvinfo : EIATTR_MIN_STACK_SIZE
	.align		4
.L_3:
        /*0018*/ 	.byte	0x04, 0x12
        /*001a*/ 	.short	(.L_5 - .L_4)
	.align		4
.L_4:
        /*001c*/ 	.word	index@(_Z10kernel_addiiPiS_)
        /*0020*/ 	.word	0x00000000
.L_5:


//--------------------- .nv.compat                --------------------------
	.section	.nv.compat,"",@"SHT_CUDA_COMPAT_INFO"
	.align	4
        /*0000*/ 	.byte	0x02, 0x09, 0x00, 0x00, 0x02, 0x02, 0x01, 0x00, 0x02, 0x05, 0x05, 0x00, 0x03, 0x07, 0x01, 0x01
        /*0010*/ 	.byte	0x02, 0x03, 0x00, 0x00, 0x02, 0x06, 0x01, 0x00, 0x04, 0x0b, 0x08, 0x00, 0x09, 0x00, 0x00, 0x00
        /*0020*/ 	.byte	0x00, 0x00, 0x00, 0x00


//--------------------- .nv.info._Z10kernel_addiiPiS_ --------------------------
	.section	.nv.info._Z10kernel_addiiPiS_,"",@"SHT_CUDA_INFO"
	.sectionflags	@""
	.align	4


	//----- nvinfo : EIATTR_CUDA_API_VERSION
	.align		4
        /*0000*/ 	.byte	0x04, 0x37
        /*0002*/ 	.short	(.L_7 - .L_6)
.L_6:
        /*0004*/ 	.word	0x00000082


	//----- nvinfo : EIATTR_KPARAM_INFO
	.align		4
.L_7:
        /*0008*/ 	.byte	0x04, 0x17
        /*000a*/ 	.short	(.L_9 - .L_8)
.L_8:
        /*000c*/ 	.word	0x00000000
        /*0010*/ 	.short	0x0003
        /*0012*/ 	.short	0x0010
        /*0014*/ 	.byte	0x00, 0xf5, 0x21, 0x00


	//----- nvinfo : EIATTR_KPARAM_INFO
	.align		4
.L_9:
        /*0018*/ 	.byte	0x04, 0x17
        /*001a*/ 	.short	(.L_11 - .L_10)
.L_10:
        /*001c*/ 	.word	0x00000000
        /*0020*/ 	.short	0x0002
        /*0022*/ 	.short	0x0008
        /*0024*/ 	.byte	0x00, 0xf5, 0x21, 0x00


	//----- nvinfo : EIATTR_KPARAM_INFO
	.align		4
.L_11:
        /*0028*/ 	.byte	0x04, 0x17
        /*002a*/ 	.short	(.L_13 - .L_12)
.L_12:
        /*002c*/ 	.word	0x00000000
        /*0030*/ 	.short	0x0001
        /*0032*/ 	.short	0x0004
        /*0034*/ 	.byte	0x00, 0xf0, 0x11, 0x00


	//----- nvinfo : EIATTR_KPARAM_INFO
	.align		4
.L_13:
        /*0038*/ 	.byte	0x04, 0x17
        /*003a*/ 	.short	(.L_15 - .L_14)
.L_14:
        /*003c*/ 	.word	0x00000000
        /*0040*/ 	.short	0x0000
        /*0042*/ 	.short	0x0000
        /*0044*/ 	.byte	0x00, 0xf0, 0x11, 0x00


	//----- nvinfo : EIATTR_SPARSE_MMA_MASK
	.align		4
.L_15:
        /*0048*/ 	.byte	0x03, 0x50
        /*004a*/ 	.short	0x0000


	//----- nvinfo : EIATTR_MAXREG_COUNT
	.align		4
        /*004c*/ 	.byte	0x03, 0x1b
        /*004e*/ 	.short	0x00ff


	//----- nvinfo : EIATTR_MERCURY_ISA_VERSION
	.align		4
        /*0050*/ 	.byte	0x03, 0x5f
        /*0052*/ 	.short	0x0101


	//----- nvinfo : EIATTR_VRC_CTA_INIT_COUNT
	.align		4
        /*0054*/ 	.byte	0x02, 0x4a
	.zero		1
	.zero		1


	//----- nvinfo : EIATTR_EXIT_INSTR_OFFSETS
	.align		4
        /*0058*/ 	.byte	0x04, 0x1c
        /*005a*/ 	.short	(.L_17 - .L_16)


	//   ....[0]....
.L_16:
        /*005c*/ 	.word	0x00000090


	//   ....[1]....
        /*0060*/ 	.word	0x00000130


	//----- nvinfo : EIATTR_CBANK_PARAM_SIZE
	.align		4
.L_17:
        /*0064*/ 	.byte	0x03, 0x19
        /*0066*/ 	.short	0x0018


	//----- nvinfo : EIATTR_PARAM_CBANK
	.align		4
        /*0068*/ 	.byte	0x04, 0x0a
        /*006a*/ 	.short	(.L_19 - .L_18)
	.align		4
.L_18:
        /*006c*/ 	.word	index@(.nv.constant0._Z10kernel_addiiPiS_)
        /*0070*/ 	.short	0x0380
        /*0072*/ 	.short	0x0018


	//----- nvinfo : EIATTR_SW_WAR
	.align		4
.L_19:
        /*0074*/ 	.byte	0x04, 0x36
        /*0076*/ 	.short	(.L_21 - .L_20)
.L_20:
        /*0078*/ 	.word	0x00000008
.L_21:


//--------------------- .nv.callgraph             --------------------------
	.section	.nv.callgraph,"",@"SHT_CUDA_CALLGRAPH"
	.align	4
	.sectionentsize	8
	.align		4
        /*0000*/ 	.word	0x00000000
	.align		4
        /*0004*/ 	.word	0xffffffff
	.align		4
        /*0008*/ 	.word	0x00000000
	.align		4
        /*000c*/ 	.word	0xfffffffe
	.align		4
        /*0010*/ 	.word	0x00000000
	.align		4
        /*0014*/ 	.word	0xfffffffd
	.align		4
        /*0018*/ 	.word	0x00000000
	.align		4
        /*001c*/ 	.word	0xfffffffc


//--------------------- .text._Z10kernel_addiiPiS_ --------------------------
	.section	.text._Z10kernel_addiiPiS_,"ax",@progbits
	.align	128
        .global         _Z10kernel_addiiPiS_
        .type           _Z10kernel_addiiPiS_,@function
        .size           _Z10kernel_addiiPiS_,(.L_x_1 - _Z10kernel_addiiPiS_)
        .other          _Z10kernel_addiiPiS_,@"STO_CUDA_ENTRY STV_DEFAULT"
_Z10kernel_addiiPiS_:
.text._Z10kernel_addiiPiS_:
[----:B------:R-:W-:Y:S01]  /*0000*/  LDC R1, c[0x0][0x37c] ;  /* 0x0000df00ff017b82 */ /* 0x000fe20000000800 */
[----:B------:R-:W0:Y:S01]  /*0010*/  S2R R7, SR_CTAID.X ;  /* 0x0000000000077919 */ /* 0x000e220000002500 */
[----:B------:R-:W0:Y:S01]  /*0020*/  LDCU UR4, c[0x0][0x360] ;  /* 0x00006c00ff0477ac */ /* 0x000e220008000800 */
[----:B------:R-:W0:Y:S01]  /*0030*/  S2R R0, SR_TID.X ;  /* 0x0000000000007919 */ /* 0x000e220000002100 */
[----:B------:R-:W1:Y:S01]  /*0040*/  LDCU.64 UR6, c[0x0][0x380] ;  /* 0x00007000ff0677ac */ /* 0x000e620008000a00 */
[----:B0-----:R-:W-:-:S05]  /*0050*/  IMAD R7, R7, UR4, R0 ;  /* 0x0000000407077c24 */ /* 0x001fca000f8e0200 */
[----:B-1----:R-:W-:-:S04]  /*0060*/  IADD3 R9, PT, PT, R7, UR7, RZ ;  /* 0x0000000707097c10 */ /* 0x002fc8000fffe0ff */
[----:B------:R-:W-:-:S04]  /*0070*/  ISETP.GE.AND P0, PT, R9, UR6, PT ;  /* 0x0000000609007c0c */ /* 0x000fc8000bf06270 */
[----:B------:R-:W-:-:S13]  /*0080*/  ISETP.LT.OR P0, PT, R9, RZ, P0 ;  /* 0x000000ff0900720c */ /* 0x000fda0000701670 */
[----:B------:R-:W-:Y:S05]  /*0090*/  @P0 EXIT ;  /* 0x000000000000094d */ /* 0x000fea0003800000 */
[----:B------:R-:W0:Y:S01]  /*00a0*/  LDC.64 R2, c[0x0][0x388] ;  /* 0x0000e200ff027b82 */ /* 0x000e220000000a00 */
[----:B------:R-:W1:Y:S07]  /*00b0*/  LDCU.64 UR4, c[0x0][0x358] ;  /* 0x00006b00ff0477ac */ /* 0x000e6e0008000a00 */
[----:B------:R-:W2:Y:S01]  /*00c0*/  LDC.64 R4, c[0x0][0x390] ;  /* 0x0000e400ff047b82 */ /* 0x000ea20000000a00 */
[----:B0-----:R-:W-:-:S06]  /*00d0*/  IMAD.WIDE.U32 R2, R9, 0x4, R2 ;  /* 0x0000000409027825 */ /* 0x001fcc00078e0002 */
[----:B-1----:R-:W3:Y:S01]  /*00e0*/  LDG.E R2, desc[UR4][R2.64] ;  /* 0x0000000402027981 */ /* 0x002ee2000c1e1900 */
[----:B--2---:R-:W-:-:S05]  /*00f0*/  IMAD.WIDE R4, R7, 0x4, R4 ;  /* 0x0000000407047825 */ /* 0x004fca00078e0204 */
[----:B------:R-:W3:Y:S02]  /*0100*/  LDG.E R7, desc[UR4][R4.64] ;  /* 0x0000000404077981 */ /* 0x000ee4000c1e1900 */
[----:B---3--:R-:W-:-:S05]  /*0110*/  IADD3 R7, PT, PT, R2, R7, RZ ;  /* 0x0000000702077210 */ /* 0x008fca0007ffe0ff */
[----:B------:R-:W-:Y:S01]  /*0120*/  STG.E desc[UR4][R4.64], R7 ;  /* 0x0000000704007986 */ /* 0x000fe2000c101904 */
[----:B------:R-:W-:Y:S05]  /*0130*/  EXIT ;  /* 0x000000000000794d */ /* 0x000fea0003800000 */
.L_x_0:
[----:B------:R-:W-:-:S00]  /*0140*/  BRA `(.L_x_0) ;  /* 0xfffffffc00fc7947 */ /* 0x000fc0000383ffff */
[----:B------:R-:W-:-:S00]  /*0150*/  NOP ;  /* 0x0000000000007918 */ /* 0x000fc00000000000 */
        /* <DEDUP_REMOVED lines=10> */
.L_x_1:


//--------------------- .nv.shared.reserved.0     --------------------------
	.section	.nv.shared.reserved.0,"aw",@nobits
	.weak		__nv_reservedSMEM_offset_0_alias
	.size		__nv_reservedSMEM_offset_0_alias, 0, 64
	.other		__nv_reservedSMEM_offset_0_alias,@"STO_CUDA_RESERVED_SHARED STV_DEFAULT"
__nv_reservedSMEM_offset_0_alias:
	.zero		0
	.zero		64


//--------------------- .nv.constant0._Z10kernel_addiiPiS_ --------------------------
	.section	.nv.constant0._Z10kernel_addiiPiS_,"a",@progbits
	.sectionflags	@""
	.align	4
.nv.constant0._Z10kernel_addiiPiS_:
	.zero		920


//--------------------- SYMBOLS --------------------------

	.type		.nv.reservedSmem.offset0,@object
	.size		.nv.reservedSmem.offset0,0x4
